	.headerflags	@"EF_CUDA_TEXMODE_UNIFIED EF_CUDA_64BIT_ADDRESS EF_CUDA_ACCELERATORS EF_CUDA_SM90 EF_CUDA_VIRTUAL_SM(EF_CUDA_SM90)"
	.elftype	@"ET_EXEC"


//--------------------- .nv.info                  --------------------------
	.section	.nv.info,"",@"SHT_CUDA_INFO"
	.align	4


	//----- nvinfo : EIATTR_REGCOUNT
	.align		4
        /*0000*/ 	.byte	0x04, 0x2f
        /*0002*/ 	.short	(.L_1 - .L_0)
	.align		4
.L_0:
        /*0004*/ 	.word	index@(triton_poi_fused_div_sum_1)
        /*0008*/ 	.word	0x00000010


	//----- nvinfo : EIATTR_MIN_STACK_SIZE
	.align		4
.L_1:
        /*000c*/ 	.byte	0x04, 0x12
        /*000e*/ 	.short	(.L_3 - .L_2)
	.align		4
.L_2:
        /*0010*/ 	.word	index@(triton_poi_fused_div_sum_1)
        /*0014*/ 	.word	0x00000000


	//----- nvinfo : EIATTR_FRAME_SIZE
	.align		4
.L_3:
        /*0018*/ 	.byte	0x04, 0x11
        /*001a*/ 	.short	(.L_5 - .L_4)
	.align		4
.L_4:
        /*001c*/ 	.word	index@(triton_poi_fused_div_sum_1)
        /*0020*/ 	.word	0x00000000


	//----- nvinfo : EIATTR_MIN_STACK_SIZE
	.align		4
.L_5:
        /*0024*/ 	.byte	0x04, 0x12
        /*0026*/ 	.short	(.L_7 - .L_6)
	.align		4
.L_6:
        /*0028*/ 	.word	index@(triton_poi_fused_div_sum_1)
        /*002c*/ 	.word	0x00000000
.L_7:


//--------------------- .nv.info.triton_poi_fused_div_sum_1 --------------------------
	.section	.nv.info.triton_poi_fused_div_sum_1,"",@"SHT_CUDA_INFO"
	.sectionflags	@""
	.align	4


	//----- nvinfo : EIATTR_CUDA_API_VERSION
	.align		4
        /*0000*/ 	.byte	0x04, 0x37
        /*0002*/ 	.short	(.L_9 - .L_8)
.L_8:
        /*0004*/ 	.word	0x0000007c


	//----- nvinfo : EIATTR_KPARAM_INFO
	.align		4
.L_9:
        /*0008*/ 	.byte	0x04, 0x17
        /*000a*/ 	.short	(.L_11 - .L_10)
.L_10:
        /*000c*/ 	.word	0x00000000
        /*0010*/ 	.short	0x0002
        /*0012*/ 	.short	0x0010
        /*0014*/ 	.byte	0x00, 0xf0, 0x11, 0x00


	//----- nvinfo : EIATTR_KPARAM_INFO
	.align		4
.L_11:
        /*0018*/ 	.byte	0x04, 0x17
        /*001a*/ 	.short	(.L_13 - .L_12)
.L_12:
        /*001c*/ 	.word	0x00000000
        /*0020*/ 	.short	0x0001
        /*0022*/ 	.short	0x0008
        /*0024*/ 	.byte	0x00, 0xf4, 0x21, 0x00


	//----- nvinfo : EIATTR_KPARAM_INFO
	.align		4
.L_13:
        /*0028*/ 	.byte	0x04, 0x17
        /*002a*/ 	.short	(.L_15 - .L_14)
.L_14:
        /*002c*/ 	.word	0x00000000
        /*0030*/ 	.short	0x0000
        /*0032*/ 	.short	0x0000
        /*0034*/ 	.byte	0x00, 0xf4, 0x21, 0x00


	//----- nvinfo : EIATTR_SPARSE_MMA_MASK
	.align		4
.L_15:
        /*0038*/ 	.byte	0x03, 0x50
        /*003a*/ 	.short	0x0000


	//----- nvinfo : EIATTR_MAXREG_COUNT
	.align		4
        /*003c*/ 	.byte	0x03, 0x1b
        /*003e*/ 	.short	0x00ff


	//----- nvinfo : EIATTR_EXIT_INSTR_OFFSETS
	.align		4
        /*0040*/ 	.byte	0x04, 0x1c
        /*0042*/ 	.short	(.L_17 - .L_16)


	//   ....[0]....
.L_16:
        /*0044*/ 	.word	0x00000200


	//   ....[1]....
        /*0048*/ 	.word	0x00000240


	//----- nvinfo : EIATTR_REQNTID
	.align		4
.L_17:
        /*004c*/ 	.byte	0x04, 0x10
        /*004e*/ 	.short	(.L_19 - .L_18)
.L_18:
        /*0050*/ 	.word	0x00000020
        /*0054*/ 	.word	0x00000001
        /*0058*/ 	.word	0x00000001


	//----- nvinfo : EIATTR_CBANK_PARAM_SIZE
	.align		4
.L_19:
        /*005c*/ 	.byte	0x03, 0x19
        /*005e*/ 	.short	0x0014


	//----- nvinfo : EIATTR_PARAM_CBANK
	.align		4
        /*0060*/ 	.byte	0x04, 0x0a
        /*0062*/ 	.short	(.L_21 - .L_20)
	.align		4
.L_20:
        /*0064*/ 	.word	index@(.nv.constant0.triton_poi_fused_div_sum_1)
        /*0068*/ 	.short	0x0210
        /*006a*/ 	.short	0x0014


	//----- nvinfo : EIATTR_SW_WAR
	.align		4
.L_21:
        /*006c*/ 	.byte	0x04, 0x36
        /*006e*/ 	.short	(.L_23 - .L_22)
.L_22:
        /*0070*/ 	.word	0x00000008
.L_23:


//--------------------- .nv.callgraph             --------------------------
	.section	.nv.callgraph,"",@"SHT_CUDA_CALLGRAPH"
	.align	4
	.sectionentsize	8
	.align		4
        /*0000*/ 	.word	0x00000000
	.align		4
        /*0004*/ 	.word	0xffffffff
	.align		4
        /*0008*/ 	.word	0x00000000
	.align		4
        /*000c*/ 	.word	0xfffffffe
	.align		4
        /*0010*/ 	.word	0x00000000
	.align		4
        /*0014*/ 	.word	0xfffffffd
	.align		4
        /*0018*/ 	.word	0x00000000
	.align		4
        /*001c*/ 	.word	0xfffffffc


//--------------------- .text.triton_poi_fused_div_sum_1 --------------------------
	.section	.text.triton_poi_fused_div_sum_1,"ax",@progbits
	.align	128
        .global         triton_poi_fused_div_sum_1
        .type           triton_poi_fused_div_sum_1,@function
        .size           triton_poi_fused_div_sum_1,(.L_x_1 - triton_poi_fused_div_sum_1)
        .other          triton_poi_fused_div_sum_1,@"STO_CUDA_ENTRY STV_DEFAULT"
triton_poi_fused_div_sum_1:
.text.triton_poi_fused_div_sum_1:
[----:B------:R-:W0:Y:S02]  /*0000*/  LDC R1, c[0x0][0x28] ;  /* 0x00000a00ff017b82 */ /* 0x000e240000000800 */
[----:B------:R-:W1:Y:S01]  /*0010*/  S2R R0, SR_TID.X ;  /* 0x0000000000007919 */ /* 0x000e620000002100 */
[----:B------:R-:W2:Y:S01]  /*0020*/  LDC.64 R2, c[0x0][0x210] ;  /* 0x00008400ff027b82 */ /* 0x000ea20000000a00 */
[----:B------:R-:W-:Y:S02]  /*0030*/  CS2R R8, SRZ ;  /* 0x0000000000087805 */ /* 0x000fe4000001ff00 */
[----:B------:R-:W-:Y:S01]  /*0040*/  MOV R6, RZ ;  /* 0x000000ff00067202 */ /* 0x000fe20000000f00 */
[----:B------:R-:W3:Y:S01]  /*0050*/  S2R R7, SR_CTAID.X ;  /* 0x0000000000077919 */ /* 0x000ee20000002500 */
[----:B------:R-:W-:Y:S01]  /*0060*/  CS2R R10, SRZ ;  /* 0x00000000000a7805 */ /* 0x000fe2000001ff00 */
[----:B------:R-:W-:Y:S01]  /*0070*/  ULDC.64 UR4, c[0x0][0x208] ;  /* 0x0000820000047ab9 */ /* 0x000fe20000000a00 */
[----:B-1----:R-:W-:-:S04]  /*0080*/  SHF.L.U32 R0, R0, 0x1, RZ ;  /* 0x0000000100007819 */ /* 0x002fc800000006ff */
[----:B------:R-:W-:-:S04]  /*0090*/  LOP3.LUT R0, R0, 0x3e, RZ, 0xc0, !PT ;  /* 0x0000003e00007812 */ /* 0x000fc800078ec0ff */
[----:B---3--:R-:W-:Y:S01]  /*00a0*/  LEA R7, R7, R0, 0x6 ;  /* 0x0000000007077211 */ /* 0x008fe200078e30ff */
[----:B------:R-:W-:-:S03]  /*00b0*/  HFMA2.MMA R0, -RZ, RZ, 0, 0 ;  /* 0x00000000ff007435 */ /* 0x000fc600000001ff */
[C---:B------:R-:W-:Y:S02]  /*00c0*/  ISETP.GE.AND P0, PT, R7.reuse, 0x40, PT ;  /* 0x000000400700780c */ /* 0x040fe40003f06270 */
[----:B------:R-:W-:-:S05]  /*00d0*/  SHF.L.U32 R5, R7, 0x2, RZ ;  /* 0x0000000207057819 */ /* 0x000fca00000006ff */
[----:B--2---:R-:W-:Y:S01]  /*00e0*/  IMAD.WIDE R2, R5, 0x4, R2 ;  /* 0x0000000405027825 */ /* 0x004fe200078e0202 */
[----:B------:R-:W-:Y:S01]  /*00f0*/  CS2R R12, SRZ ;  /* 0x00000000000c7805 */ /* 0x000fe2000001ff00 */
[----:B------:R-:W1:Y:S04]  /*0100*/  LDC.64 R4, c[0x0][0x218] ;  /* 0x00008600ff047b82 */ /* 0x000e680000000a00 */
[----:B------:R-:W2:Y:S04]  /*0110*/  @!P0 LDG.E.EL R0, desc[UR4][R2.64] ;  /* 0x0000000402008981 */ /* 0x000ea8000c2e1900 */
[----:B------:R-:W2:Y:S04]  /*0120*/  @!P0 LDG.E.EL R9, desc[UR4][R2.64+0x4] ;  /* 0x0000040402098981 */ /* 0x000ea8000c2e1900 */
[----:B------:R-:W3:Y:S04]  /*0130*/  @!P0 LDG.E.EL R6, desc[UR4][R2.64+0x10] ;  /* 0x0000100402068981 */ /* 0x000ee8000c2e1900 */
[----:B------:R-:W3:Y:S04]  /*0140*/  @!P0 LDG.E.EL R11, desc[UR4][R2.64+0x14] ;  /* 0x00001404020b8981 */ /* 0x000ee8000c2e1900 */
[----:B------:R-:W4:Y:S04]  /*0150*/  @!P0 LDG.E.EL R8, desc[UR4][R2.64+0x8] ;  /* 0x0000080402088981 */ /* 0x000f28000c2e1900 */
[----:B------:R-:W5:Y:S04]  /*0160*/  @!P0 LDG.E.EL R10, desc[UR4][R2.64+0x18] ;  /* 0x00001804020a8981 */ /* 0x000f68000c2e1900 */
[----:B------:R-:W5:Y:S04]  /*0170*/  @!P0 LDG.E.EL R12, desc[UR4][R2.64+0xc] ;  /* 0x00000c04020c8981 */ /* 0x000f68000c2e1900 */
[----:B------:R-:W5:Y:S01]  /*0180*/  @!P0 LDG.E.EL R13, desc[UR4][R2.64+0x1c] ;  /* 0x00001c04020d8981 */ /* 0x000f62000c2e1900 */
[----:B-1----:R-:W-:-:S04]  /*0190*/  IMAD.WIDE R4, R7, 0x4, R4 ;  /* 0x0000000407047825 */ /* 0x002fc800078e0204 */
[----:B--2---:R-:W-:Y:S01]  /*01a0*/  FADD R9, R9, R0 ;  /* 0x0000000009097221 */ /* 0x004fe20000000000 */
[----:B---3--:R-:W-:-:S03]  /*01b0*/  FADD R11, R11, R6 ;  /* 0x000000060b0b7221 */ /* 0x008fc60000000000 */
[----:B----4-:R-:W-:Y:S01]  /*01c0*/  FADD R9, R9, R8 ;  /* 0x0000000809097221 */ /* 0x010fe20000000000 */
[----:B-----5:R-:W-:-:S03]  /*01d0*/  FADD R10, R11, R10 ;  /* 0x0000000a0b0a7221 */ /* 0x020fc60000000000 */
[----:B------:R-:W-:Y:S01]  /*01e0*/  FADD R9, R9, R12 ;  /* 0x0000000c09097221 */ /* 0x000fe20000000000 */
[----:B------:R-:W-:Y:S01]  /*01f0*/  FADD R10, R10, R13 ;  /* 0x0000000d0a0a7221 */ /* 0x000fe20000000000 */
[----:B------:R-:W-:Y:S06]  /*0200*/  @P0 EXIT ;  /* 0x000000000000094d */ /* 0x000fec0003800000 */
[----:B------:R-:W-:Y:S01]  /*0210*/  FMUL R2, R9, 0.25 ;  /* 0x3e80000009027820 */ /* 0x000fe20000400000 */
[----:B------:R-:W-:-:S05]  /*0220*/  FMUL R3, R10, 0.25 ;  /* 0x3e8000000a037820 */ /* 0x000fca0000400000 */
[----:B------:R-:W-:Y:S01]  /*0230*/  STG.E.64 desc[UR4][R4.64], R2 ;  /* 0x0000000204007986 */ /* 0x000fe2000c101b04 */
[----:B------:R-:W-:Y:S05]  /*0240*/  EXIT ;  /* 0x000000000000794d */ /* 0x000fea0003800000 */
.L_x_0:
[----:B------:R-:W-:-:S00]  /*0250*/  BRA `(.L_x_0) ;  /* 0xfffffffc00fc7947 */ /* 0x000fc0000383ffff */
[----:B------:R-:W-:-:S00]  /*0260*/  NOP ;  /* 0x0000000000007918 */ /* 0x000fc00000000000 */
        /* <DEDUP_REMOVED lines=9> */
.L_x_1:


//--------------------- .nv.constant0.triton_poi_fused_div_sum_1 --------------------------
	.section	.nv.constant0.triton_poi_fused_div_sum_1,"a",@progbits
	.sectionflags	@""
	.align	4
.nv.constant0.triton_poi_fused_div_sum_1:
	.zero		548
